	.headerflags	@"EF_CUDA_TEXMODE_UNIFIED EF_CUDA_64BIT_ADDRESS EF_CUDA_SM86 EF_CUDA_VIRTUAL_SM(EF_CUDA_SM86)"
	.elftype	@"ET_EXEC"


//--------------------- .nv.info                  --------------------------
	.section	.nv.info,"",@"SHT_CUDA_INFO"
	.align	4


	//----- nvinfo : EIATTR_REGCOUNT
	.align		4
        /*0000*/ 	.byte	0x04, 0x2f
        /*0002*/ 	.short	(.L_1 - .L_0)
	.align		4
.L_0:
        /*0004*/ 	.word	index@(triton_poi_fused_silu_9)
        /*0008*/ 	.word	0x0000000a


	//----- nvinfo : EIATTR_MIN_STACK_SIZE
	.align		4
.L_1:
        /*000c*/ 	.byte	0x04, 0x12
        /*000e*/ 	.short	(.L_3 - .L_2)
	.align		4
.L_2:
        /*0010*/ 	.word	index@(triton_poi_fused_silu_9)
        /*0014*/ 	.word	0x00000000


	//----- nvinfo : EIATTR_FRAME_SIZE
	.align		4
.L_3:
        /*0018*/ 	.byte	0x04, 0x11
        /*001a*/ 	.short	(.L_5 - .L_4)
	.align		4
.L_4:
        /*001c*/ 	.word	index@(triton_poi_fused_silu_9)
        /*0020*/ 	.word	0x00000000


	//----- nvinfo : EIATTR_MIN_STACK_SIZE
	.align		4
.L_5:
        /*0024*/ 	.byte	0x04, 0x12
        /*0026*/ 	.short	(.L_7 - .L_6)
	.align		4
.L_6:
        /*0028*/ 	.word	index@(triton_poi_fused_silu_9)
        /*002c*/ 	.word	0x00000000
.L_7:


//--------------------- .nv.info.triton_poi_fused_silu_9 --------------------------
	.section	.nv.info.triton_poi_fused_silu_9,"",@"SHT_CUDA_INFO"
	.sectionflags	@""
	.align	4


	//----- nvinfo : EIATTR_CUDA_API_VERSION
	.align		4
        /*0000*/ 	.byte	0x04, 0x37
        /*0002*/ 	.short	(.L_9 - .L_8)
.L_8:
        /*0004*/ 	.word	0x0000007c


	//----- nvinfo : EIATTR_SW2861232_WAR
	.align		4
.L_9:
        /*0008*/ 	.byte	0x01, 0x35
	.zero		2


	//----- nvinfo : EIATTR_PARAM_CBANK
	.align		4
        /*000c*/ 	.byte	0x04, 0x0a
        /*000e*/ 	.short	(.L_11 - .L_10)
	.align		4
.L_10:
        /*0010*/ 	.word	index@(.nv.constant0.triton_poi_fused_silu_9)
        /*0014*/ 	.short	0x0160
        /*0016*/ 	.short	0x0020


	//----- nvinfo : EIATTR_CBANK_PARAM_SIZE
	.align		4
.L_11:
        /*0018*/ 	.byte	0x03, 0x19
        /*001a*/ 	.short	0x0020


	//----- nvinfo : EIATTR_KPARAM_INFO
	.align		4
        /*001c*/ 	.byte	0x04, 0x17
        /*001e*/ 	.short	(.L_13 - .L_12)
.L_12:
        /*0020*/ 	.word	0x00000000
        /*0024*/ 	.short	0x0003
        /*0026*/ 	.short	0x0018
        /*0028*/ 	.byte	0x00, 0xf4, 0x21, 0x00


	//----- nvinfo : EIATTR_KPARAM_INFO
	.align		4
.L_13:
        /*002c*/ 	.byte	0x04, 0x17
        /*002e*/ 	.short	(.L_15 - .L_14)
.L_14:
        /*0030*/ 	.word	0x00000000
        /*0034*/ 	.short	0x0002
        /*0036*/ 	.short	0x0010
        /*0038*/ 	.byte	0x00, 0xf0, 0x11, 0x00


	//----- nvinfo : EIATTR_KPARAM_INFO
	.align		4
.L_15:
        /*003c*/ 	.byte	0x04, 0x17
        /*003e*/ 	.short	(.L_17 - .L_16)
.L_16:
        /*0040*/ 	.word	0x00000000
        /*0044*/ 	.short	0x0001
        /*0046*/ 	.short	0x0008
        /*0048*/ 	.byte	0x00, 0xf4, 0x21, 0x00


	//----- nvinfo : EIATTR_KPARAM_INFO
	.align		4
.L_17:
        /*004c*/ 	.byte	0x04, 0x17
        /*004e*/ 	.short	(.L_19 - .L_18)
.L_18:
        /*0050*/ 	.word	0x00000000
        /*0054*/ 	.short	0x0000
        /*0056*/ 	.short	0x0000
        /*0058*/ 	.byte	0x00, 0xf4, 0x21, 0x00


	//----- nvinfo : EIATTR_MAXREG_COUNT
	.align		4
.L_19:
        /*005c*/ 	.byte	0x03, 0x1b
        /*005e*/ 	.short	0x00ff


	//----- nvinfo : EIATTR_EXIT_INSTR_OFFSETS
	.align		4
        /*0060*/ 	.byte	0x04, 0x1c
        /*0062*/ 	.short	(.L_21 - .L_20)


	//   ....[0]....
.L_20:
        /*0064*/ 	.word	0x000001d0


	//   ....[1]....
        /*0068*/ 	.word	0x00000210


	//----- nvinfo : EIATTR_REQNTID
	.align		4
.L_21:
        /*006c*/ 	.byte	0x04, 0x10
        /*006e*/ 	.short	(.L_23 - .L_22)
.L_22:
        /*0070*/ 	.word	0x00000080
        /*0074*/ 	.word	0x00000001
        /*0078*/ 	.word	0x00000001


	//----- nvinfo : EIATTR_CRS_STACK_SIZE
	.align		4
.L_23:
        /*007c*/ 	.byte	0x04, 0x1e
        /*007e*/ 	.short	(.L_25 - .L_24)
.L_24:
        /*0080*/ 	.word	0x00000000
.L_25:


//--------------------- .nv.callgraph             --------------------------
	.section	.nv.callgraph,"",@"SHT_CUDA_CALLGRAPH"
	.align	4
	.sectionentsize	8
	.align		4
        /*0000*/ 	.word	0x00000000
	.align		4
        /*0004*/ 	.word	0xffffffff
	.align		4
        /*0008*/ 	.word	0x00000000
	.align		4
        /*000c*/ 	.word	0xfffffffe
	.align		4
        /*0010*/ 	.word	0x00000000
	.align		4
        /*0014*/ 	.word	0xfffffffd
	.align		4
        /*0018*/ 	.word	0x00000000
	.align		4
        /*001c*/ 	.word	0xfffffffc


//--------------------- .nv.rel.action            --------------------------
	.section	.nv.rel.action,"",@"SHT_CUDA_RELOCINFO"
	.align	8
	.sectionentsize	8
        /*0000*/ 	.byte	0x73, 0x00, 0x00, 0x00, 0x00, 0x00, 0x00, 0x00, 0x00, 0x00, 0x00, 0x11, 0x25, 0x00, 0x05, 0x36


//--------------------- .nv.constant0.triton_poi_fused_silu_9 --------------------------
	.section	.nv.constant0.triton_poi_fused_silu_9,"a",@progbits
	.sectionflags	@""
	.align	4
.nv.constant0.triton_poi_fused_silu_9:
	.zero		384


//--------------------- .text.triton_poi_fused_silu_9 --------------------------
	.section	.text.triton_poi_fused_silu_9,"ax",@progbits
	.sectioninfo	@"SHI_REGISTERS=10"
	.align	128
        .global         triton_poi_fused_silu_9
        .type           triton_poi_fused_silu_9,@function
        .size           triton_poi_fused_silu_9,(.L_x_3 - triton_poi_fused_silu_9)
        .other          triton_poi_fused_silu_9,@"STO_CUDA_ENTRY STV_DEFAULT"
triton_poi_fused_silu_9:
.text.triton_poi_fused_silu_9:
[----:B------:R-:W-:Y:S02]  /*0000*/  MOV R1, c[0x0][0x28] ;  /* 0x00000a0000017a02 */ /* 0x000fe40000000f00 */
[----:B------:R-:W0:Y:S01]  /*0010*/  S2R R0, SR_TID.X ;  /* 0x0000000000007919 */ /* 0x000e220000002100 */
[----:B------:R-:W-:Y:S01]  /*0020*/  ULDC.64 UR4, c[0x0][0x118] ;  /* 0x0000460000047ab9 */ /* 0x000fe20000000a00 */
[----:B------:R-:W-:Y:S01]  /*0030*/  BSSY B0, `(.L_x_0) ;  /* 0x000000a000007945 */ /* 0x000fe20003800000 */
[----:B------:R-:W-:Y:S01]  /*0040*/  MOV R7, 0x2 ;  /* 0x0000000200077802 */ /* 0x000fe20000000f00 */
[----:B------:R-:W1:Y:S01]  /*0050*/  S2R R3, SR_CTAID.X ;  /* 0x0000000000037919 */ /* 0x000e620000002500 */
[----:B------:R-:W-:Y:S02]  /*0060*/  PRMT R2, RZ, 0x7610, R2 ;  /* 0x00007610ff027816 */ /* 0x000fe40000000002 */
[----:B0-----:R-:W-:-:S04]  /*0070*/  LOP3.LUT R0, R0, 0x7f, RZ, 0xc0, !PT ;  /* 0x0000007f00007812 */ /* 0x001fc800078ec0ff */
[----:B-1----:R-:W-:-:S04]  /*0080*/  LEA R0, R3, R0, 0x7 ;  /* 0x0000000003007211 */ /* 0x002fc800078e38ff */
[----:B------:R-:W-:-:S13]  /*0090*/  ISETP.GE.AND P0, PT, R0, 0x900, PT ;  /* 0x000009000000780c */ /* 0x000fda0003f06270 */
[----:B------:R-:W-:Y:S05]  /*00a0*/  @P0 BRA `(.L_x_1) ;  /* 0x0000002000000947 */ /* 0x000fea0003800000 */
[----:B------:R-:W-:-:S06]  /*00b0*/  IMAD.WIDE R2, R0, R7, c[0x0][0x160] ;  /* 0x0000580000027625 */ /* 0x000fcc00078e0207 */
[----:B------:R0:W5:Y:S02]  /*00c0*/  LDG.E.U16 R2, [R2.64] ;  /* 0x0000000402027981 */ /* 0x000164000c1e1500 */
.L_x_1:
[----:B------:R-:W-:Y:S05]  /*00d0*/  BSYNC B0 ;  /* 0x0000000000007941 */ /* 0x000fea0003800000 */
.L_x_0:
[----:B-----5:R-:W-:Y:S02]  /*00e0*/  SHF.L.U32 R2, R2, 0x10, RZ ;  /* 0x0000001002027819 */ /* 0x020fe400000006ff */
[----:B------:R-:W-:-:S03]  /*00f0*/  MOV R5, 0x3e800000 ;  /* 0x3e80000000057802 */ /* 0x000fc60000000f00 */
[----:B0-----:R-:W-:-:S04]  /*0100*/  FADD R3, RZ, -R2 ;  /* 0x80000002ff037221 */ /* 0x001fc80000000000 */
[----:B------:R-:W-:-:S05]  /*0110*/  FMUL R3, R3, 1.4426950216293334961 ;  /* 0x3fb8aa3b03037820 */ /* 0x000fca0000400000 */
[----:B------:R-:W-:-:S13]  /*0120*/  FSETP.GEU.AND P1, PT, R3, -126, PT ;  /* 0xc2fc00000300780b */ /* 0x000fda0003f2e000 */
[----:B------:R-:W-:-:S04]  /*0130*/  @!P1 FMUL R3, R3, 0.5 ;  /* 0x3f00000003039820 */ /* 0x000fc80000400000 */
[----:B------:R-:W0:Y:S02]  /*0140*/  MUFU.EX2 R4, R3 ;  /* 0x0000000300047308 */ /* 0x000e240000000800 */
[----:B0-----:R-:W-:-:S04]  /*0150*/  @!P1 FMUL R4, R4, R4 ;  /* 0x0000000404049220 */ /* 0x001fc80000400000 */
[----:B------:R-:W-:-:S05]  /*0160*/  FADD R4, R4, 1 ;  /* 0x3f80000004047421 */ /* 0x000fca0000000000 */
[----:B------:R-:W-:-:S04]  /*0170*/  FSETP.GT.AND P1, PT, R4, 8.50705917302346158658e+37, PT ;  /* 0x7e8000000400780b */ /* 0x000fc80003f24000 */
[----:B------:R-:W-:-:S09]  /*0180*/  FSEL R5, R5, 1, P1 ;  /* 0x3f80000005057808 */ /* 0x000fd20000800000 */
[----:B------:R-:W-:-:S06]  /*0190*/  @P1 FMUL R4, R4, 0.25 ;  /* 0x3e80000004041820 */ /* 0x000fcc0000400000 */
[----:B------:R-:W0:Y:S02]  /*01a0*/  MUFU.RCP R4, R4 ;  /* 0x0000000400047308 */ /* 0x000e240000001000 */
[----:B0-----:R-:W-:-:S04]  /*01b0*/  FMUL R5, R4, R5 ;  /* 0x0000000504057220 */ /* 0x001fc80000400000 */
[----:B------:R-:W-:Y:S01]  /*01c0*/  FMUL R5, R2, R5 ;  /* 0x0000000502057220 */ /* 0x000fe20000400000 */
[----:B------:R-:W-:Y:S06]  /*01d0*/  @P0 EXIT ;  /* 0x000000000000094d */ /* 0x000fec0003800000 */
[----:B------:R-:W-:Y:S01]  /*01e0*/  F2FP.BF16.PACK_AB R5, RZ, R5 ;  /* 0x00000005ff05723e */ /* 0x000fe200000010ff */
[----:B------:R-:W-:-:S05]  /*01f0*/  IMAD.WIDE R2, R0, R7, c[0x0][0x168] ;  /* 0x00005a0000027625 */ /* 0x000fca00078e0207 */
[----:B------:R-:W-:Y:S01]  /*0200*/  STG.E.U16 [R2.64], R5 ;  /* 0x0000000502007986 */ /* 0x000fe2000c101504 */
[----:B------:R-:W-:Y:S05]  /*0210*/  EXIT ;  /* 0x000000000000794d */ /* 0x000fea0003800000 */
.L_x_2:
[----:B------:R-:W-:-:S00]  /*0220*/  BRA `(.L_x_2) ;  /* 0xfffffff000007947 */ /* 0x000fc0000383ffff */
[----:B------:R-:W-:-:S00]  /*0230*/  NOP ;  /* 0x0000000000007918 */ /* 0x000fc00000000000 */
        /* <DEDUP_REMOVED lines=12> */
.L_x_3:
